//
// Generated by NVIDIA NVVM Compiler
//
// Compiler Build ID: CL-36424714
// Cuda compilation tools, release 13.0, V13.0.88
// Based on NVVM 20.0.0
//

.version 9.0
.target sm_100
.address_size 64

	// .globl	pr

.visible .entry pr(
	.param .u64 .ptr .align 1 pr_param_0,
	.param .u64 .ptr .align 1 pr_param_1,
	.param .u64 .ptr .align 1 pr_param_2,
	.param .u64 .ptr .align 1 pr_param_3,
	.param .u64 .ptr .align 1 pr_param_4,
	.param .u32 pr_param_5,
	.param .u32 pr_param_6
)
{
	.reg .pred 	%p<10>;
	.reg .b32 	%r<68>;
	.reg .b32 	%f<113>;
	.reg .b64 	%rd<84>;
	.reg .b64 	%fd<10>;

	ld.param.u64 	%rd6, [pr_param_0];
	ld.param.u64 	%rd7, [pr_param_1];
	ld.param.u64 	%rd4, [pr_param_2];
	ld.param.u64 	%rd8, [pr_param_3];
	ld.param.u64 	%rd5, [pr_param_4];
	ld.param.u32 	%r23, [pr_param_5];
	cvta.to.global.u64 	%rd1, %rd8;
	cvta.to.global.u64 	%rd2, %rd7;
	cvta.to.global.u64 	%rd9, %rd6;
	mov.u32 	%r24, %ctaid.x;
	shl.b32 	%r25, %r24, 7;
	mov.u32 	%r26, %tid.x;
	add.s32 	%r1, %r25, %r26;
	mul.wide.s32 	%rd10, %r1, 4;
	add.s64 	%rd11, %rd9, %rd10;
	ld.global.u32 	%r63, [%rd11];
	ld.global.u32 	%r3, [%rd11+4];
	setp.ge.s32 	%p1, %r63, %r3;
	mov.f64 	%fd9, 0d0000000000000000;
	@%p1 bra 	$L__BB0_14;
	cvta.to.global.u64 	%rd12, %rd5;
	add.s64 	%rd14, %rd12, %rd10;
	ld.global.u32 	%r27, [%rd14];
	cvt.rn.f32.s32 	%f1, %r27;
	add.s32 	%r28, %r63, 1;
	max.s32 	%r29, %r3, %r28;
	sub.s32 	%r4, %r29, %r63;
	and.b32  	%r5, %r4, 15;
	sub.s32 	%r30, %r63, %r29;
	setp.gt.u32 	%p2, %r30, -16;
	mov.f32 	%f112, 0f00000000;
	@%p2 bra 	$L__BB0_4;
	and.b32  	%r31, %r4, -16;
	neg.s32 	%r61, %r31;
	add.s64 	%rd3, %rd2, 32;
	mov.f32 	%f112, 0f00000000;
$L__BB0_3:
	.pragma "nounroll";
	mul.wide.s32 	%rd15, %r63, 4;
	add.s64 	%rd16, %rd3, %rd15;
	ld.global.u32 	%r32, [%rd16+-32];
	mul.wide.s32 	%rd17, %r32, 4;
	add.s64 	%rd18, %rd1, %rd17;
	ld.global.f32 	%f18, [%rd18];
	div.rn.f32 	%f19, %f18, %f1;
	add.f32 	%f20, %f112, %f19;
	ld.global.u32 	%r33, [%rd16+-28];
	mul.wide.s32 	%rd19, %r33, 4;
	add.s64 	%rd20, %rd1, %rd19;
	ld.global.f32 	%f21, [%rd20];
	div.rn.f32 	%f22, %f21, %f1;
	add.f32 	%f23, %f20, %f22;
	ld.global.u32 	%r34, [%rd16+-24];
	mul.wide.s32 	%rd21, %r34, 4;
	add.s64 	%rd22, %rd1, %rd21;
	ld.global.f32 	%f24, [%rd22];
	div.rn.f32 	%f25, %f24, %f1;
	add.f32 	%f26, %f23, %f25;
	ld.global.u32 	%r35, [%rd16+-20];
	mul.wide.s32 	%rd23, %r35, 4;
	add.s64 	%rd24, %rd1, %rd23;
	ld.global.f32 	%f27, [%rd24];
	div.rn.f32 	%f28, %f27, %f1;
	add.f32 	%f29, %f26, %f28;
	ld.global.u32 	%r36, [%rd16+-16];
	mul.wide.s32 	%rd25, %r36, 4;
	add.s64 	%rd26, %rd1, %rd25;
	ld.global.f32 	%f30, [%rd26];
	div.rn.f32 	%f31, %f30, %f1;
	add.f32 	%f32, %f29, %f31;
	ld.global.u32 	%r37, [%rd16+-12];
	mul.wide.s32 	%rd27, %r37, 4;
	add.s64 	%rd28, %rd1, %rd27;
	ld.global.f32 	%f33, [%rd28];
	div.rn.f32 	%f34, %f33, %f1;
	add.f32 	%f35, %f32, %f34;
	ld.global.u32 	%r38, [%rd16+-8];
	mul.wide.s32 	%rd29, %r38, 4;
	add.s64 	%rd30, %rd1, %rd29;
	ld.global.f32 	%f36, [%rd30];
	div.rn.f32 	%f37, %f36, %f1;
	add.f32 	%f38, %f35, %f37;
	ld.global.u32 	%r39, [%rd16+-4];
	mul.wide.s32 	%rd31, %r39, 4;
	add.s64 	%rd32, %rd1, %rd31;
	ld.global.f32 	%f39, [%rd32];
	div.rn.f32 	%f40, %f39, %f1;
	add.f32 	%f41, %f38, %f40;
	ld.global.u32 	%r40, [%rd16];
	mul.wide.s32 	%rd33, %r40, 4;
	add.s64 	%rd34, %rd1, %rd33;
	ld.global.f32 	%f42, [%rd34];
	div.rn.f32 	%f43, %f42, %f1;
	add.f32 	%f44, %f41, %f43;
	ld.global.u32 	%r41, [%rd16+4];
	mul.wide.s32 	%rd35, %r41, 4;
	add.s64 	%rd36, %rd1, %rd35;
	ld.global.f32 	%f45, [%rd36];
	div.rn.f32 	%f46, %f45, %f1;
	add.f32 	%f47, %f44, %f46;
	ld.global.u32 	%r42, [%rd16+8];
	mul.wide.s32 	%rd37, %r42, 4;
	add.s64 	%rd38, %rd1, %rd37;
	ld.global.f32 	%f48, [%rd38];
	div.rn.f32 	%f49, %f48, %f1;
	add.f32 	%f50, %f47, %f49;
	ld.global.u32 	%r43, [%rd16+12];
	mul.wide.s32 	%rd39, %r43, 4;
	add.s64 	%rd40, %rd1, %rd39;
	ld.global.f32 	%f51, [%rd40];
	div.rn.f32 	%f52, %f51, %f1;
	add.f32 	%f53, %f50, %f52;
	ld.global.u32 	%r44, [%rd16+16];
	mul.wide.s32 	%rd41, %r44, 4;
	add.s64 	%rd42, %rd1, %rd41;
	ld.global.f32 	%f54, [%rd42];
	div.rn.f32 	%f55, %f54, %f1;
	add.f32 	%f56, %f53, %f55;
	ld.global.u32 	%r45, [%rd16+20];
	mul.wide.s32 	%rd43, %r45, 4;
	add.s64 	%rd44, %rd1, %rd43;
	ld.global.f32 	%f57, [%rd44];
	div.rn.f32 	%f58, %f57, %f1;
	add.f32 	%f59, %f56, %f58;
	ld.global.u32 	%r46, [%rd16+24];
	mul.wide.s32 	%rd45, %r46, 4;
	add.s64 	%rd46, %rd1, %rd45;
	ld.global.f32 	%f60, [%rd46];
	div.rn.f32 	%f61, %f60, %f1;
	add.f32 	%f62, %f59, %f61;
	ld.global.u32 	%r47, [%rd16+28];
	mul.wide.s32 	%rd47, %r47, 4;
	add.s64 	%rd48, %rd1, %rd47;
	ld.global.f32 	%f63, [%rd48];
	div.rn.f32 	%f64, %f63, %f1;
	add.f32 	%f112, %f62, %f64;
	add.s32 	%r63, %r63, 16;
	add.s32 	%r61, %r61, 16;
	setp.ne.s32 	%p3, %r61, 0;
	@%p3 bra 	$L__BB0_3;
$L__BB0_4:
	setp.eq.s32 	%p4, %r5, 0;
	@%p4 bra 	$L__BB0_13;
	and.b32  	%r12, %r4, 7;
	setp.lt.u32 	%p5, %r5, 8;
	@%p5 bra 	$L__BB0_7;
	mul.wide.s32 	%rd49, %r63, 4;
	add.s64 	%rd50, %rd2, %rd49;
	ld.global.u32 	%r48, [%rd50];
	mul.wide.s32 	%rd51, %r48, 4;
	add.s64 	%rd52, %rd1, %rd51;
	ld.global.f32 	%f66, [%rd52];
	div.rn.f32 	%f67, %f66, %f1;
	add.f32 	%f68, %f112, %f67;
	ld.global.u32 	%r49, [%rd50+4];
	mul.wide.s32 	%rd53, %r49, 4;
	add.s64 	%rd54, %rd1, %rd53;
	ld.global.f32 	%f69, [%rd54];
	div.rn.f32 	%f70, %f69, %f1;
	add.f32 	%f71, %f68, %f70;
	ld.global.u32 	%r50, [%rd50+8];
	mul.wide.s32 	%rd55, %r50, 4;
	add.s64 	%rd56, %rd1, %rd55;
	ld.global.f32 	%f72, [%rd56];
	div.rn.f32 	%f73, %f72, %f1;
	add.f32 	%f74, %f71, %f73;
	ld.global.u32 	%r51, [%rd50+12];
	mul.wide.s32 	%rd57, %r51, 4;
	add.s64 	%rd58, %rd1, %rd57;
	ld.global.f32 	%f75, [%rd58];
	div.rn.f32 	%f76, %f75, %f1;
	add.f32 	%f77, %f74, %f76;
	ld.global.u32 	%r52, [%rd50+16];
	mul.wide.s32 	%rd59, %r52, 4;
	add.s64 	%rd60, %rd1, %rd59;
	ld.global.f32 	%f78, [%rd60];
	div.rn.f32 	%f79, %f78, %f1;
	add.f32 	%f80, %f77, %f79;
	ld.global.u32 	%r53, [%rd50+20];
	mul.wide.s32 	%rd61, %r53, 4;
	add.s64 	%rd62, %rd1, %rd61;
	ld.global.f32 	%f81, [%rd62];
	div.rn.f32 	%f82, %f81, %f1;
	add.f32 	%f83, %f80, %f82;
	ld.global.u32 	%r54, [%rd50+24];
	mul.wide.s32 	%rd63, %r54, 4;
	add.s64 	%rd64, %rd1, %rd63;
	ld.global.f32 	%f84, [%rd64];
	div.rn.f32 	%f85, %f84, %f1;
	add.f32 	%f86, %f83, %f85;
	ld.global.u32 	%r55, [%rd50+28];
	mul.wide.s32 	%rd65, %r55, 4;
	add.s64 	%rd66, %rd1, %rd65;
	ld.global.f32 	%f87, [%rd66];
	div.rn.f32 	%f88, %f87, %f1;
	add.f32 	%f112, %f86, %f88;
	add.s32 	%r63, %r63, 8;
$L__BB0_7:
	setp.eq.s32 	%p6, %r12, 0;
	@%p6 bra 	$L__BB0_13;
	and.b32  	%r15, %r4, 3;
	setp.lt.u32 	%p7, %r12, 4;
	@%p7 bra 	$L__BB0_10;
	mul.wide.s32 	%rd67, %r63, 4;
	add.s64 	%rd68, %rd2, %rd67;
	ld.global.u32 	%r56, [%rd68];
	mul.wide.s32 	%rd69, %r56, 4;
	add.s64 	%rd70, %rd1, %rd69;
	ld.global.f32 	%f90, [%rd70];
	div.rn.f32 	%f91, %f90, %f1;
	add.f32 	%f92, %f112, %f91;
	ld.global.u32 	%r57, [%rd68+4];
	mul.wide.s32 	%rd71, %r57, 4;
	add.s64 	%rd72, %rd1, %rd71;
	ld.global.f32 	%f93, [%rd72];
	div.rn.f32 	%f94, %f93, %f1;
	add.f32 	%f95, %f92, %f94;
	ld.global.u32 	%r58, [%rd68+8];
	mul.wide.s32 	%rd73, %r58, 4;
	add.s64 	%rd74, %rd1, %rd73;
	ld.global.f32 	%f96, [%rd74];
	div.rn.f32 	%f97, %f96, %f1;
	add.f32 	%f98, %f95, %f97;
	ld.global.u32 	%r59, [%rd68+12];
	mul.wide.s32 	%rd75, %r59, 4;
	add.s64 	%rd76, %rd1, %rd75;
	ld.global.f32 	%f99, [%rd76];
	div.rn.f32 	%f100, %f99, %f1;
	add.f32 	%f112, %f98, %f100;
	add.s32 	%r63, %r63, 4;
$L__BB0_10:
	setp.eq.s32 	%p8, %r15, 0;
	@%p8 bra 	$L__BB0_13;
	neg.s32 	%r66, %r15;
$L__BB0_12:
	.pragma "nounroll";
	mul.wide.s32 	%rd77, %r63, 4;
	add.s64 	%rd78, %rd2, %rd77;
	ld.global.u32 	%r60, [%rd78];
	mul.wide.s32 	%rd79, %r60, 4;
	add.s64 	%rd80, %rd1, %rd79;
	ld.global.f32 	%f101, [%rd80];
	div.rn.f32 	%f102, %f101, %f1;
	add.f32 	%f112, %f112, %f102;
	add.s32 	%r63, %r63, 1;
	add.s32 	%r66, %r66, 1;
	setp.ne.s32 	%p9, %r66, 0;
	@%p9 bra 	$L__BB0_12;
$L__BB0_13:
	cvt.f64.f32 	%fd4, %f112;
	mul.f64 	%fd9, %fd4, 0d3FEB333333333333;
$L__BB0_14:
	cvta.to.global.u64 	%rd81, %rd4;
	cvt.rn.f64.s32 	%fd5, %r23;
	mov.f64 	%fd6, 0d3FC3333333333334;
	div.rn.f64 	%fd7, %fd6, %fd5;
	add.f64 	%fd8, %fd7, %fd9;
	cvt.rn.f32.f64 	%f103, %fd8;
	add.s64 	%rd83, %rd81, %rd10;
	st.global.f32 	[%rd83], %f103;
	ret;

}


// ===== COMPILED SASS (sm_100) =====

	.target	sm_100

	.elftype	@"ET_EXEC"


//--------------------- .note.nv.tkinfo           --------------------------
	.section	.note.nv.tkinfo,"",@"SHT_NOTE"
	.sectionflags	@"SHF_NOTE_NV_TKINFO"
	.tkinfo
        /*0018*/ 	.word	0x00000002
        /*0030*/ 	.string	""
        /*0030*/ 	.string	"ptxas"
        /*0030*/ 	.string	"Cuda compilation tools, release 13.0, V13.0.88"
        /*0030*/ 	.string	"Build cuda_13.0.r13.0/compiler.36424714_0"
        /*0030*/ 	.string	"-arch sm_100 -m 64 "



//--------------------- .note.nv.cuinfo           --------------------------
	.section	.note.nv.cuinfo,"",@"SHT_NOTE"
	.sectionflags	@"SHF_NOTE_NV_CUINFO"
        /*0018*/ 	.short	0x0002
        /*001a*/ 	.short	0x0064
        /*001c*/ 	.short	0x0082
	.zero		2


//--------------------- .nv.info                  --------------------------
	.section	.nv.info,"",@"SHT_CUDA_INFO"
	.align	4


	//----- nvinfo : EIATTR_REGCOUNT
	.align		4
        /*0000*/ 	.byte	0x04, 0x2f
        /*0002*/ 	.short	(.L_1 - .L_0)
	.align		4
.L_0:
        /*0004*/ 	.word	index@(pr)
        /*0008*/ 	.word	0x0000001a


	//----- nvinfo : EIATTR_FRAME_SIZE
	.align		4
.L_1:
        /*000c*/ 	.byte	0x04, 0x11
        /*000e*/ 	.short	(.L_3 - .L_2)
	.align		4
.L_2:
        /*0010*/ 	.word	index@($__internal_1_$__cuda_sm3x_div_rn_noftz_f32_slowpath)
        /*0014*/ 	.word	0x00000000


	//----- nvinfo : EIATTR_FRAME_SIZE
	.align		4
.L_3:
        /*0018*/ 	.byte	0x04, 0x11
        /*001a*/ 	.short	(.L_5 - .L_4)
	.align		4
.L_4:
        /*001c*/ 	.word	index@($__internal_0_$__cuda_sm20_div_rn_f64_full)
        /*0020*/ 	.word	0x00000000


	//----- nvinfo : EIATTR_FRAME_SIZE
	.align		4
.L_5:
        /*0024*/ 	.byte	0x04, 0x11
        /*0026*/ 	.short	(.L_7 - .L_6)
	.align		4
.L_6:
        /*0028*/ 	.word	index@(pr)
        /*002c*/ 	.word	0x00000000


	//----- nvinfo : EIATTR_MIN_STACK_SIZE
	.align		4
.L_7:
        /*0030*/ 	.byte	0x04, 0x12
        /*0032*/ 	.short	(.L_9 - .L_8)
	.align		4
.L_8:
        /*0034*/ 	.word	index@(pr)
        /*0038*/ 	.word	0x00000000
.L_9:


//--------------------- .nv.compat                --------------------------
	.section	.nv.compat,"",@"SHT_CUDA_COMPAT_INFO"
	.align	4
        /*0000*/ 	.byte	0x02, 0x09, 0x00, 0x00, 0x02, 0x02, 0x01, 0x00, 0x02, 0x05, 0x05, 0x00, 0x03, 0x07, 0x01, 0x01
        /*0010*/ 	.byte	0x02, 0x03, 0x00, 0x00, 0x02, 0x06, 0x01, 0x00, 0x04, 0x0b, 0x08, 0x00, 0x01, 0x00, 0x00, 0x00
        /*0020*/ 	.byte	0x00, 0x00, 0x00, 0x00


//--------------------- .nv.info.pr               --------------------------
	.section	.nv.info.pr,"",@"SHT_CUDA_INFO"
	.sectionflags	@""
	.align	4


	//----- nvinfo : EIATTR_CUDA_API_VERSION
	.align		4
        /*0000*/ 	.byte	0x04, 0x37
        /*0002*/ 	.short	(.L_11 - .L_10)
.L_10:
        /*0004*/ 	.word	0x00000082


	//----- nvinfo : EIATTR_KPARAM_INFO
	.align		4
.L_11:
        /*0008*/ 	.byte	0x04, 0x17
        /*000a*/ 	.short	(.L_13 - .L_12)
.L_12:
        /*000c*/ 	.word	0x00000000
        /*0010*/ 	.short	0x0006
        /*0012*/ 	.short	0x002c
        /*0014*/ 	.byte	0x00, 0xf0, 0x11, 0x00


	//----- nvinfo : EIATTR_KPARAM_INFO
	.align		4
.L_13:
        /*0018*/ 	.byte	0x04, 0x17
        /*001a*/ 	.short	(.L_15 - .L_14)
.L_14:
        /*001c*/ 	.word	0x00000000
        /*0020*/ 	.short	0x0005
        /*0022*/ 	.short	0x0028
        /*0024*/ 	.byte	0x00, 0xf0, 0x11, 0x00


	//----- nvinfo : EIATTR_KPARAM_INFO
	.align		4
.L_15:
        /*0028*/ 	.byte	0x04, 0x17
        /*002a*/ 	.short	(.L_17 - .L_16)
.L_16:
        /*002c*/ 	.word	0x00000000
        /*0030*/ 	.short	0x0004
        /*0032*/ 	.short	0x0020
        /*0034*/ 	.byte	0x00, 0xf5, 0x21, 0x00


	//----- nvinfo : EIATTR_KPARAM_INFO
	.align		4
.L_17:
        /*0038*/ 	.byte	0x04, 0x17
        /*003a*/ 	.short	(.L_19 - .L_18)
.L_18:
        /*003c*/ 	.word	0x00000000
        /*0040*/ 	.short	0x0003
        /*0042*/ 	.short	0x0018
        /*0044*/ 	.byte	0x00, 0xf5, 0x21, 0x00


	//----- nvinfo : EIATTR_KPARAM_INFO
	.align		4
.L_19:
        /*0048*/ 	.byte	0x04, 0x17
        /*004a*/ 	.short	(.L_21 - .L_20)
.L_20:
        /*004c*/ 	.word	0x00000000
        /*0050*/ 	.short	0x0002
        /*0052*/ 	.short	0x0010
        /*0054*/ 	.byte	0x00, 0xf5, 0x21, 0x00


	//----- nvinfo : EIATTR_KPARAM_INFO
	.align		4
.L_21:
        /*0058*/ 	.byte	0x04, 0x17
        /*005a*/ 	.short	(.L_23 - .L_22)
.L_22:
        /*005c*/ 	.word	0x00000000
        /*0060*/ 	.short	0x0001
        /*0062*/ 	.short	0x0008
        /*0064*/ 	.byte	0x00, 0xf5, 0x21, 0x00


	//----- nvinfo : EIATTR_KPARAM_INFO
	.align		4
.L_23:
        /*0068*/ 	.byte	0x04, 0x17
        /*006a*/ 	.short	(.L_25 - .L_24)
.L_24:
        /*006c*/ 	.word	0x00000000
        /*0070*/ 	.short	0x0000
        /*0072*/ 	.short	0x0000
        /*0074*/ 	.byte	0x00, 0xf5, 0x21, 0x00


	//----- nvinfo : EIATTR_SPARSE_MMA_MASK
	.align		4
.L_25:
        /*0078*/ 	.byte	0x03, 0x50
        /*007a*/ 	.short	0x0000


	//----- nvinfo : EIATTR_MAXREG_COUNT
	.align		4
        /*007c*/ 	.byte	0x03, 0x1b
        /*007e*/ 	.short	0x00ff


	//----- nvinfo : EIATTR_MERCURY_ISA_VERSION
	.align		4
        /*0080*/ 	.byte	0x03, 0x5f
        /*0082*/ 	.short	0x0101


	//----- nvinfo : EIATTR_VRC_CTA_INIT_COUNT
	.align		4
        /*0084*/ 	.byte	0x02, 0x4a
	.zero		1
	.zero		1


	//----- nvinfo : EIATTR_EXIT_INSTR_OFFSETS
	.align		4
        /*0088*/ 	.byte	0x04, 0x1c
        /*008a*/ 	.short	(.L_27 - .L_26)


	//   ....[0]....
.L_26:
        /*008c*/ 	.word	0x000025a0


	//----- nvinfo : EIATTR_CRS_STACK_SIZE
	.align		4
.L_27:
        /*0090*/ 	.byte	0x04, 0x1e
        /*0092*/ 	.short	(.L_29 - .L_28)
.L_28:
        /*0094*/ 	.word	0x00000000


	//----- nvinfo : EIATTR_CBANK_PARAM_SIZE
	.align		4
.L_29:
        /*0098*/ 	.byte	0x03, 0x19
        /*009a*/ 	.short	0x0030


	//----- nvinfo : EIATTR_PARAM_CBANK
	.align		4
        /*009c*/ 	.byte	0x04, 0x0a
        /*009e*/ 	.short	(.L_31 - .L_30)
	.align		4
.L_30:
        /*00a0*/ 	.word	index@(.nv.constant0.pr)
        /*00a4*/ 	.short	0x0380
        /*00a6*/ 	.short	0x0030


	//----- nvinfo : EIATTR_SW_WAR
	.align		4
.L_31:
        /*00a8*/ 	.byte	0x04, 0x36
        /*00aa*/ 	.short	(.L_33 - .L_32)
.L_32:
        /*00ac*/ 	.word	0x00000008
.L_33:


//--------------------- .nv.callgraph             --------------------------
	.section	.nv.callgraph,"",@"SHT_CUDA_CALLGRAPH"
	.align	4
	.sectionentsize	8
	.align		4
        /*0000*/ 	.word	0x00000000
	.align		4
        /*0004*/ 	.word	0xffffffff
	.align		4
        /*0008*/ 	.word	0x00000000
	.align		4
        /*000c*/ 	.word	0xfffffffe
	.align		4
        /*0010*/ 	.word	0x00000000
	.align		4
        /*0014*/ 	.word	0xfffffffd
	.align		4
        /*0018*/ 	.word	0x00000000
	.align		4
        /*001c*/ 	.word	0xfffffffc


//--------------------- .text.pr                  --------------------------
	.section	.text.pr,"ax",@progbits
	.align	128
        .global         pr
        .type           pr,@function
        .size           pr,(.L_x_87 - pr)
        .other          pr,@"STO_CUDA_ENTRY STV_DEFAULT"
pr:
.text.pr:
[----:B------:R-:W-:Y:S01]  /*0000*/  LDC R1, c[0x0][0x37c] ;  /* 0x0000df00ff017b82 */ /* 0x000fe20000000800 */
[----:B------:R-:W0:Y:S07]  /*0010*/  S2R R9, SR_CTAID.X ;  /* 0x0000000000097919 */ /* 0x000e2e0000002500 */
[----:B------:R-:W1:Y:S01]  /*0020*/  LDC.64 R2, c[0x0][0x380] ;  /* 0x0000e000ff027b82 */ /* 0x000e620000000a00 */
[----:B------:R-:W2:Y:S01]  /*0030*/  LDCU.64 UR4, c[0x0][0x358] ;  /* 0x00006b00ff0477ac */ /* 0x000ea20008000a00 */
[----:B------:R-:W0:Y:S02]  /*0040*/  S2R R0, SR_TID.X ;  /* 0x0000000000007919 */ /* 0x000e240000002100 */
[----:B0-----:R-:W-:-:S05]  /*0050*/  LEA R9, R9, R0, 0x7 ;  /* 0x0000000009097211 */ /* 0x001fca00078e38ff */
[----:B-1----:R-:W-:-:S05]  /*0060*/  IMAD.WIDE R2, R9, 0x4, R2 ;  /* 0x0000000409027825 */ /* 0x002fca00078e0202 */
[----:B--2---:R-:W2:Y:S04]  /*0070*/  LDG.E R8, desc[UR4][R2.64] ;  /* 0x0000000402087981 */ /* 0x004ea8000c1e1900 */
[----:B------:R-:W2:Y:S01]  /*0080*/  LDG.E R7, desc[UR4][R2.64+0x4] ;  /* 0x0000040402077981 */ /* 0x000ea2000c1e1900 */
[----:B------:R-:W-:Y:S01]  /*0090*/  BSSY.RECONVERGENT B0, `(.L_x_0) ;  /* 0x0000236000007945 */ /* 0x000fe20003800200 */
[----:B------:R-:W-:Y:S02]  /*00a0*/  CS2R R4, SRZ ;  /* 0x0000000000047805 */ /* 0x000fe4000001ff00 */
[----:B--2---:R-:W-:-:S13]  /*00b0*/  ISETP.GE.AND P0, PT, R8, R7, PT ;  /* 0x000000070800720c */ /* 0x004fda0003f06270 */
[----:B------:R-:W-:Y:S05]  /*00c0*/  @P0 BRA `(.L_x_1) ;  /* 0x0000002000c80947 */ /* 0x000fea0003800000 */
[----:B------:R-:W0:Y:S02]  /*00d0*/  LDC.64 R2, c[0x0][0x3a0] ;  /* 0x0000e800ff027b82 */ /* 0x000e240000000a00 */
[----:B0-----:R-:W-:-:S06]  /*00e0*/  IMAD.WIDE R2, R9, 0x4, R2 ;  /* 0x0000000409027825 */ /* 0x001fcc00078e0202 */
[----:B------:R-:W2:Y:S01]  /*00f0*/  LDG.E R2, desc[UR4][R2.64] ;  /* 0x0000000402027981 */ /* 0x000ea2000c1e1900 */
[C---:B------:R-:W-:Y:S01]  /*0100*/  VIADDMNMX R7, R8.reuse, 0x1, R7, !PT ;  /* 0x0000000108077846 */ /* 0x040fe20007800107 */
[----:B------:R-:W-:Y:S01]  /*0110*/  BSSY.RECONVERGENT B3, `(.L_x_2) ;  /* 0x0000123000037945 */ /* 0x000fe20003800200 */
[----:B------:R-:W-:Y:S02]  /*0120*/  HFMA2 R22, -RZ, RZ, 0, 0 ;  /* 0x00000000ff167431 */ /* 0x000fe400000001ff */
[CC--:B------:R-:W-:Y:S02]  /*0130*/  IADD3 R0, PT, PT, R8.reuse, -R7.reuse, RZ ;  /* 0x8000000708007210 */ /* 0x0c0fe40007ffe0ff */
[----:B------:R-:W-:Y:S02]  /*0140*/  IADD3 R7, PT, PT, -R8, R7, RZ ;  /* 0x0000000708077210 */ /* 0x000fe40007ffe1ff */
[----:B------:R-:W-:Y:S02]  /*0150*/  ISETP.GT.U32.AND P0, PT, R0, -0x10, PT ;  /* 0xfffffff00000780c */ /* 0x000fe40003f04070 */
[----:B------:R-:W-:-:S02]  /*0160*/  LOP3.LUT R6, R7, 0xf, RZ, 0xc0, !PT ;  /* 0x0000000f07067812 */ /* 0x000fc400078ec0ff */
[----:B--2---:R-:W-:-:S09]  /*0170*/  I2FP.F32.S32 R5, R2 ;  /* 0x0000000200057245 */ /* 0x004fd20000201400 */
[----:B------:R-:W-:Y:S05]  /*0180*/  @P0 BRA `(.L_x_3) ;  /* 0x00000010006c0947 */ /* 0x000fea0003800000 */
[----:B------:R-:W0:Y:S01]  /*0190*/  LDC.64 R14, c[0x0][0x388] ;  /* 0x0000e200ff0e7b82 */ /* 0x000e220000000a00 */
[----:B------:R-:W-:Y:S02]  /*01a0*/  LOP3.LUT R4, R7, 0xfffffff0, RZ, 0xc0, !PT ;  /* 0xfffffff007047812 */ /* 0x000fe400078ec0ff */
[----:B------:R-:W-:Y:S02]  /*01b0*/  MOV R22, RZ ;  /* 0x000000ff00167202 */ /* 0x000fe40000000f00 */
[----:B------:R-:W-:-:S03]  /*01c0*/  IADD3 R4, PT, PT, -R4, RZ, RZ ;  /* 0x000000ff04047210 */ /* 0x000fc60007ffe1ff */
[----:B------:R-:W1:Y:S01]  /*01d0*/  LDC.64 R12, c[0x0][0x398] ;  /* 0x0000e600ff0c7b82 */ /* 0x000e620000000a00 */
[----:B0-----:R-:W-:-:S04]  /*01e0*/  IADD3 R14, P0, PT, R14, 0x20, RZ ;  /* 0x000000200e0e7810 */ /* 0x001fc80007f1e0ff */
[----:B------:R-:W-:-:S09]  /*01f0*/  IADD3.X R15, PT, PT, RZ, R15, RZ, P0, !PT ;  /* 0x0000000fff0f7210 */ /* 0x000fd200007fe4ff */
.L_x_36:
[----:B------:R-:W-:-:S05]  /*0200*/  IMAD.WIDE R16, R8, 0x4, R14 ;  /* 0x0000000408107825 */ /* 0x000fca00078e020e */
[----:B------:R-:W1:Y:S01]  /*0210*/  LDG.E R3, desc[UR4][R16.64+-0x20] ;  /* 0xffffe00410037981 */ /* 0x000e62000c1e1900 */
[----:B------:R-:W0:Y:S01]  /*0220*/  MUFU.RCP R0, R5 ;  /* 0x0000000500007308 */ /* 0x000e220000001000 */
[----:B-1----:R-:W-:-:S05]  /*0230*/  IMAD.WIDE R2, R3, 0x4, R12 ;  /* 0x0000000403027825 */ /* 0x002fca00078e020c */
[----:B------:R-:W2:Y:S01]  /*0240*/  LDG.E R21, desc[UR4][R2.64] ;  /* 0x0000000402157981 */ /* 0x000ea2000c1e1900 */
[----:B0-----:R-:W-:Y:S01]  /*0250*/  FFMA R11, -R5, R0, 1 ;  /* 0x3f800000050b7423 */ /* 0x001fe20000000100 */
[----:B------:R-:W-:Y:S01]  /*0260*/  IADD3 R4, PT, PT, R4, 0x10, RZ ;  /* 0x0000001004047810 */ /* 0x000fe20007ffe0ff */
[----:B------:R-:W-:Y:S02]  /*0270*/  BSSY.RECONVERGENT B4, `(.L_x_4) ;  /* 0x000000b000047945 */ /* 0x000fe40003800200 */
[----:B------:R-:W-:Y:S01]  /*0280*/  FFMA R0, R0, R11, R0 ;  /* 0x0000000b00007223 */ /* 0x000fe20000000000 */
[----:B------:R-:W-:Y:S01]  /*0290*/  ISETP.NE.AND P2, PT, R4, RZ, PT ;  /* 0x000000ff0400720c */ /* 0x000fe20003f45270 */
[----:B--2---:R-:W0:Y:S02]  /*02a0*/  FCHK P0, R21, R5 ;  /* 0x0000000515007302 */ /* 0x004e240000000000 */
[----:B------:R-:W-:-:S04]  /*02b0*/  FFMA R11, R21, R0, RZ ;  /* 0x00000000150b7223 */ /* 0x000fc800000000ff */
[----:B------:R-:W-:-:S04]  /*02c0*/  FFMA R10, -R5, R11, R21 ;  /* 0x0000000b050a7223 */ /* 0x000fc80000000115 */
[----:B------:R-:W-:Y:S01]  /*02d0*/  FFMA R11, R0, R10, R11 ;  /* 0x0000000a000b7223 */ /* 0x000fe2000000000b */
[----:B0-----:R-:W-:Y:S06]  /*02e0*/  @!P0 BRA `(.L_x_5) ;  /* 0x00000000000c8947 */ /* 0x001fec0003800000 */
[----:B------:R-:W-:-:S07]  /*02f0*/  MOV R10, 0x310 ;  /* 0x00000310000a7802 */ /* 0x000fce0000000f00 */
[----:B------:R-:W-:Y:S05]  /*0300*/  CALL.REL.NOINC `($__internal_1_$__cuda_sm3x_div_rn_noftz_f32_slowpath) ;  /* 0x0000002400e07944 */ /* 0x000fea0003c00000 */
[----:B------:R-:W-:-:S07]  /*0310*/  MOV R11, R0 ;  /* 0x00000000000b7202 */ /* 0x000fce0000000f00 */
.L_x_5:
[----:B------:R-:W-:Y:S05]  /*0320*/  BSYNC.RECONVERGENT B4 ;  /* 0x0000000000047941 */ /* 0x000fea0003800200 */
.L_x_4:
[----:B------:R-:W2:Y:S01]  /*0330*/  LDG.E R3, desc[UR4][R16.64+-0x1c] ;  /* 0xffffe40410037981 */ /* 0x000ea2000c1e1900 */
[----:B------:R-:W0:Y:S01]  /*0340*/  MUFU.RCP R0, R5 ;  /* 0x0000000500007308 */ /* 0x000e220000001000 */
[----:B--2---:R-:W-:-:S05]  /*0350*/  IMAD.WIDE R2, R3, 0x4, R12 ;  /* 0x0000000403027825 */ /* 0x004fca00078e020c */
[----:B------:R-:W2:Y:S01]  /*0360*/  LDG.E R21, desc[UR4][R2.64] ;  /* 0x0000000402157981 */ /* 0x000ea2000c1e1900 */
[----:B0-----:R-:W-:Y:S01]  /*0370*/  FFMA R19, -R5, R0, 1 ;  /* 0x3f80000005137423 */ /* 0x001fe20000000100 */
[----:B------:R-:W-:Y:S01]  /*0380*/  BSSY.RECONVERGENT B4, `(.L_x_6) ;  /* 0x000000b000047945 */ /* 0x000fe20003800200 */
[----:B------:R-:W-:Y:S02]  /*0390*/  FADD R22, R11, R22 ;  /* 0x000000160b167221 */ /* 0x000fe40000000000 */
[----:B------:R-:W-:Y:S01]  /*03a0*/  FFMA R0, R0, R19, R0 ;  /* 0x0000001300007223 */ /* 0x000fe20000000000 */
[----:B--2---:R-:W0:Y:S03]  /*03b0*/  FCHK P0, R21, R5 ;  /* 0x0000000515007302 */ /* 0x004e260000000000 */
[----:B------:R-:W-:-:S04]  /*03c0*/  FFMA R10, R0, R21, RZ ;  /* 0x00000015000a7223 */ /* 0x000fc800000000ff */
[----:B------:R-:W-:-:S04]  /*03d0*/  FFMA R19, -R5, R10, R21 ;  /* 0x0000000a05137223 */ /* 0x000fc80000000115 */
[----:B------:R-:W-:Y:S01]  /*03e0*/  FFMA R19, R0, R19, R10 ;  /* 0x0000001300137223 */ /* 0x000fe2000000000a */
[----:B0-----:R-:W-:Y:S06]  /*03f0*/  @!P0 BRA `(.L_x_7) ;  /* 0x00000000000c8947 */ /* 0x001fec0003800000 */
[----:B------:R-:W-:-:S07]  /*0400*/  MOV R10, 0x420 ;  /* 0x00000420000a7802 */ /* 0x000fce0000000f00 */
[----:B------:R-:W-:Y:S05]  /*0410*/  CALL.REL.NOINC `($__internal_1_$__cuda_sm3x_div_rn_noftz_f32_slowpath) ;  /* 0x00000024009c7944 */ /* 0x000fea0003c00000 */
[----:B------:R-:W-:-:S07]  /*0420*/  MOV R19, R0 ;  /* 0x0000000000137202 */ /* 0x000fce0000000f00 */
.L_x_7:
[----:B------:R-:W-:Y:S05]  /*0430*/  BSYNC.RECONVERGENT B4 ;  /* 0x0000000000047941 */ /* 0x000fea0003800200 */
.L_x_6:
        /* <DEDUP_REMOVED lines=16> */
.L_x_9:
[----:B------:R-:W-:Y:S05]  /*0540*/  BSYNC.RECONVERGENT B4 ;  /* 0x0000000000047941 */ /* 0x000fea0003800200 */
.L_x_8:
        /* <DEDUP_REMOVED lines=16> */
.L_x_11:
[----:B------:R-:W-:Y:S05]  /*0650*/  BSYNC.RECONVERGENT B4 ;  /* 0x0000000000047941 */ /* 0x000fea0003800200 */
.L_x_10:
        /* <DEDUP_REMOVED lines=16> */
.L_x_13:
[----:B------:R-:W-:Y:S05]  /*0760*/  BSYNC.RECONVERGENT B4 ;  /* 0x0000000000047941 */ /* 0x000fea0003800200 */
.L_x_12:
        /* <DEDUP_REMOVED lines=16> */
.L_x_15:
[----:B------:R-:W-:Y:S05]  /*0870*/  BSYNC.RECONVERGENT B4 ;  /* 0x0000000000047941 */ /* 0x000fea0003800200 */
.L_x_14:
        /* <DEDUP_REMOVED lines=16> */
.L_x_17:
[----:B------:R-:W-:Y:S05]  /*0980*/  BSYNC.RECONVERGENT B4 ;  /* 0x0000000000047941 */ /* 0x000fea0003800200 */
.L_x_16:
        /* <DEDUP_REMOVED lines=16> */
.L_x_19:
[----:B------:R-:W-:Y:S05]  /*0a90*/  BSYNC.RECONVERGENT B4 ;  /* 0x0000000000047941 */ /* 0x000fea0003800200 */
.L_x_18:
        /* <DEDUP_REMOVED lines=16> */
.L_x_21:
[----:B------:R-:W-:Y:S05]  /*0ba0*/  BSYNC.RECONVERGENT B4 ;  /* 0x0000000000047941 */ /* 0x000fea0003800200 */
.L_x_20:
        /* <DEDUP_REMOVED lines=16> */
.L_x_23:
[----:B------:R-:W-:Y:S05]  /*0cb0*/  BSYNC.RECONVERGENT B4 ;  /* 0x0000000000047941 */ /* 0x000fea0003800200 */
.L_x_22:
        /* <DEDUP_REMOVED lines=16> */
.L_x_25:
[----:B------:R-:W-:Y:S05]  /*0dc0*/  BSYNC.RECONVERGENT B4 ;  /* 0x0000000000047941 */ /* 0x000fea0003800200 */
.L_x_24:
        /* <DEDUP_REMOVED lines=16> */
.L_x_27:
[----:B------:R-:W-:Y:S05]  /*0ed0*/  BSYNC.RECONVERGENT B4 ;  /* 0x0000000000047941 */ /* 0x000fea0003800200 */
.L_x_26:
        /* <DEDUP_REMOVED lines=16> */
.L_x_29:
[----:B------:R-:W-:Y:S05]  /*0fe0*/  BSYNC.RECONVERGENT B4 ;  /* 0x0000000000047941 */ /* 0x000fea0003800200 */
.L_x_28:
        /* <DEDUP_REMOVED lines=16> */
.L_x_31:
[----:B------:R-:W-:Y:S05]  /*10f0*/  BSYNC.RECONVERGENT B4 ;  /* 0x0000000000047941 */ /* 0x000fea0003800200 */
.L_x_30:
        /* <DEDUP_REMOVED lines=16> */
.L_x_33:
[----:B------:R-:W-:Y:S05]  /*1200*/  BSYNC.RECONVERGENT B4 ;  /* 0x0000000000047941 */ /* 0x000fea0003800200 */
.L_x_32:
        /* <DEDUP_REMOVED lines=15> */
.L_x_35:
[----:B------:R-:W-:Y:S05]  /*1300*/  BSYNC.RECONVERGENT B4 ;  /* 0x0000000000047941 */ /* 0x000fea0003800200 */
.L_x_34:
[----:B------:R-:W-:Y:S01]  /*1310*/  FADD R22, R22, R0 ;  /* 0x0000000016167221 */ /* 0x000fe20000000000 */
[----:B------:R-:W-:Y:S01]  /*1320*/  IADD3 R8, PT, PT, R8, 0x10, RZ ;  /* 0x0000001008087810 */ /* 0x000fe20007ffe0ff */
[----:B------:R-:W-:Y:S06]  /*1330*/  @P2 BRA `(.L_x_36) ;  /* 0xffffffec00b02947 */ /* 0x000fec000383ffff */
.L_x_3:
[----:B------:R-:W-:Y:S05]  /*1340*/  BSYNC.RECONVERGENT B3 ;  /* 0x0000000000037941 */ /* 0x000fea0003800200 */
.L_x_2:
[----:B------:R-:W-:Y:S01]  /*1350*/  ISETP.NE.AND P0, PT, R6, RZ, PT ;  /* 0x000000ff0600720c */ /* 0x000fe20003f05270 */
[----:B------:R-:W-:-:S12]  /*1360*/  BSSY.RECONVERGENT B4, `(.L_x_37) ;  /* 0x0000104000047945 */ /* 0x000fd80003800200 */
[----:B------:R-:W-:Y:S05]  /*1370*/  @!P0 BRA `(.L_x_38) ;  /* 0x0000001000088947 */ /* 0x000fea0003800000 */
[----:B------:R-:W-:Y:S01]  /*1380*/  ISETP.GE.U32.AND P0, PT, R6, 0x8, PT ;  /* 0x000000080600780c */ /* 0x000fe20003f06070 */
[----:B------:R-:W-:Y:S01]  /*1390*/  BSSY.RECONVERGENT B3, `(.L_x_39) ;  /* 0x0000095000037945 */ /* 0x000fe20003800200 */
[----:B------:R-:W-:-:S11]  /*13a0*/  LOP3.LUT R4, R7, 0x7, RZ, 0xc0, !PT ;  /* 0x0000000707047812 */ /* 0x000fd600078ec0ff */
[----:B------:R-:W-:Y:S05]  /*13b0*/  @!P0 BRA `(.L_x_40) ;  /* 0x0000000800488947 */ /* 0x000fea0003800000 */
[----:B------:R-:W0:Y:S08]  /*13c0*/  LDC.64 R12, c[0x0][0x388] ;  /* 0x0000e200ff0c7b82 */ /* 0x000e300000000a00 */
[----:B------:R-:W1:Y:S01]  /*13d0*/  LDC.64 R2, c[0x0][0x398] ;  /* 0x0000e600ff027b82 */ /* 0x000e620000000a00 */
[----:B0-----:R-:W-:-:S05]  /*13e0*/  IMAD.WIDE R12, R8, 0x4, R12 ;  /* 0x00000004080c7825 */ /* 0x001fca00078e020c */
[----:B------:R-:W1:Y:S01]  /*13f0*/  LDG.E R11, desc[UR4][R12.64] ;  /* 0x000000040c0b7981 */ /* 0x000e62000c1e1900 */
[----:B------:R-:W0:Y:S01]  /*1400*/  MUFU.RCP R0, R5 ;  /* 0x0000000500007308 */ /* 0x000e220000001000 */
[----:B-1----:R-:W-:-:S05]  /*1410*/  IMAD.WIDE R2, R11, 0x4, R2 ;  /* 0x000000040b027825 */ /* 0x002fca00078e0202 */
[----:B------:R-:W2:Y:S01]  /*1420*/  LDG.E R21, desc[UR4][R2.64] ;  /* 0x0000000402157981 */ /* 0x000ea2000c1e1900 */
[----:B0-----:R-:W-:Y:S01]  /*1430*/  FFMA R11, -R5, R0, 1 ;  /* 0x3f800000050b7423 */ /* 0x001fe20000000100 */
[----:B------:R-:W-:Y:S03]  /*1440*/  BSSY.RECONVERGENT B5, `(.L_x_41) ;  /* 0x000000a000057945 */ /* 0x000fe60003800200 */
        /* <DEDUP_REMOVED lines=9> */
.L_x_42:
[----:B------:R-:W-:Y:S05]  /*14e0*/  BSYNC.RECONVERGENT B5 ;  /* 0x0000000000057941 */ /* 0x000fea0003800200 */
.L_x_41:
[----:B------:R-:W2:Y:S01]  /*14f0*/  LDG.E R15, desc[UR4][R12.64+0x4] ;  /* 0x000004040c0f7981 */ /* 0x000ea2000c1e1900 */
[----:B------:R-:W2:Y:S01]  /*1500*/  LDC.64 R2, c[0x0][0x398] ;  /* 0x0000e600ff027b82 */ /* 0x000ea20000000a00 */
        /* <DEDUP_REMOVED lines=15> */
.L_x_44:
[----:B------:R-:W-:Y:S05]  /*1600*/  BSYNC.RECONVERGENT B5 ;  /* 0x0000000000057941 */ /* 0x000fea0003800200 */
.L_x_43:
        /* <DEDUP_REMOVED lines=17> */
.L_x_46:
[----:B------:R-:W-:Y:S05]  /*1720*/  BSYNC.RECONVERGENT B5 ;  /* 0x0000000000057941 */ /* 0x000fea0003800200 */
.L_x_45:
        /* <DEDUP_REMOVED lines=17> */
.L_x_48:
[----:B------:R-:W-:Y:S05]  /*1840*/  BSYNC.RECONVERGENT B5 ;  /* 0x0000000000057941 */ /* 0x000fea0003800200 */
.L_x_47:
        /* <DEDUP_REMOVED lines=17> */
.L_x_50:
[----:B------:R-:W-:Y:S05]  /*1960*/  BSYNC.RECONVERGENT B5 ;  /* 0x0000000000057941 */ /* 0x000fea0003800200 */
.L_x_49:
        /* <DEDUP_REMOVED lines=17> */
.L_x_52:
[----:B------:R-:W-:Y:S05]  /*1a80*/  BSYNC.RECONVERGENT B5 ;  /* 0x0000000000057941 */ /* 0x000fea0003800200 */
.L_x_51:
        /* <DEDUP_REMOVED lines=17> */
.L_x_54:
[----:B------:R-:W-:Y:S05]  /*1ba0*/  BSYNC.RECONVERGENT B5 ;  /* 0x0000000000057941 */ /* 0x000fea0003800200 */
.L_x_53:
        /* <DEDUP_REMOVED lines=16> */
.L_x_56:
[----:B------:R-:W-:Y:S05]  /*1cb0*/  BSYNC.RECONVERGENT B5 ;  /* 0x0000000000057941 */ /* 0x000fea0003800200 */
.L_x_55:
[----:B------:R-:W-:Y:S01]  /*1cc0*/  FADD R22, R6, R0 ;  /* 0x0000000006167221 */ /* 0x000fe20000000000 */
[----:B------:R-:W-:-:S07]  /*1cd0*/  IADD3 R8, PT, PT, R8, 0x8, RZ ;  /* 0x0000000808087810 */ /* 0x000fce0007ffe0ff */
.L_x_40:
[----:B------:R-:W-:Y:S05]  /*1ce0*/  BSYNC.RECONVERGENT B3 ;  /* 0x0000000000037941 */ /* 0x000fea0003800200 */
.L_x_39:
[----:B------:R-:W-:-:S13]  /*1cf0*/  ISETP.NE.AND P0, PT, R4, RZ, PT ;  /* 0x000000ff0400720c */ /* 0x000fda0003f05270 */
        /* <DEDUP_REMOVED lines=23> */
.L_x_60:
[----:B------:R-:W-:Y:S05]  /*1e70*/  BSYNC.RECONVERGENT B5 ;  /* 0x0000000000057941 */ /* 0x000fea0003800200 */
.L_x_59:
        /* <DEDUP_REMOVED lines=17> */
.L_x_62:
[----:B------:R-:W-:Y:S05]  /*1f90*/  BSYNC.RECONVERGENT B5 ;  /* 0x0000000000057941 */ /* 0x000fea0003800200 */
.L_x_61:
        /* <DEDUP_REMOVED lines=17> */
.L_x_64:
[----:B------:R-:W-:Y:S05]  /*20b0*/  BSYNC.RECONVERGENT B5 ;  /* 0x0000000000057941 */ /* 0x000fea0003800200 */
.L_x_63:
        /* <DEDUP_REMOVED lines=16> */
.L_x_66:
[----:B------:R-:W-:Y:S05]  /*21c0*/  BSYNC.RECONVERGENT B5 ;  /* 0x0000000000057941 */ /* 0x000fea0003800200 */
.L_x_65:
[----:B------:R-:W-:Y:S01]  /*21d0*/  FADD R22, R4, R0 ;  /* 0x0000000004167221 */ /* 0x000fe20000000000 */
[----:B------:R-:W-:-:S07]  /*21e0*/  IADD3 R8, PT, PT, R8, 0x4, RZ ;  /* 0x0000000408087810 */ /* 0x000fce0007ffe0ff */
.L_x_58:
[----:B------:R-:W-:Y:S05]  /*21f0*/  BSYNC.RECONVERGENT B3 ;  /* 0x0000000000037941 */ /* 0x000fea0003800200 */
.L_x_57:
[----:B------:R-:W-:-:S13]  /*2200*/  ISETP.NE.AND P0, PT, R7, RZ, PT ;  /* 0x000000ff0700720c */ /* 0x000fda0003f05270 */
[----:B------:R-:W-:Y:S05]  /*2210*/  @!P0 BRA `(.L_x_38) ;  /* 0x0000000000608947 */ /* 0x000fea0003800000 */
[----:B------:R-:W0:Y:S01]  /*2220*/  LDC.64 R12, c[0x0][0x398] ;  /* 0x0000e600ff0c7b82 */ /* 0x000e220000000a00 */
[----:B------:R-:W-:-:S07]  /*2230*/  IADD3 R7, PT, PT, -R7, RZ, RZ ;  /* 0x000000ff07077210 */ /* 0x000fce0007ffe1ff */
[----:B------:R-:W1:Y:S02]  /*2240*/  LDC.64 R14, c[0x0][0x388] ;  /* 0x0000e200ff0e7b82 */ /* 0x000e640000000a00 */
.L_x_69:
[----:B-1----:R-:W-:-:S06]  /*2250*/  IMAD.WIDE R2, R8, 0x4, R14 ;  /* 0x0000000408027825 */ /* 0x002fcc00078e020e */
[----:B------:R-:W0:Y:S01]  /*2260*/  LDG.E R3, desc[UR4][R2.64] ;  /* 0x0000000402037981 */ /* 0x000e22000c1e1900 */
[----:B------:R-:W1:Y:S01]  /*2270*/  MUFU.RCP R0, R5 ;  /* 0x0000000500007308 */ /* 0x000e620000001000 */
[----:B0-----:R-:W-:-:S05]  /*2280*/  IMAD.WIDE R10, R3, 0x4, R12 ;  /* 0x00000004030a7825 */ /* 0x001fca00078e020c */
[----:B------:R-:W2:Y:S01]  /*2290*/  LDG.E R21, desc[UR4][R10.64] ;  /* 0x000000040a157981 */ /* 0x000ea2000c1e1900 */
[----:B-1----:R-:W-:Y:S01]  /*22a0*/  FFMA R17, -R5, R0, 1 ;  /* 0x3f80000005117423 */ /* 0x002fe20000000100 */
        /* <DEDUP_REMOVED lines=11> */
.L_x_68:
[----:B------:R-:W-:Y:S05]  /*2360*/  BSYNC.RECONVERGENT B3 ;  /* 0x0000000000037941 */ /* 0x000fea0003800200 */
.L_x_67:
[----:B------:R-:W-:Y:S01]  /*2370*/  FADD R22, R0, R22 ;  /* 0x0000001600167221 */ /* 0x000fe20000000000 */
[----:B------:R-:W-:Y:S01]  /*2380*/  IADD3 R8, PT, PT, R8, 0x1, RZ ;  /* 0x0000000108087810 */ /* 0x000fe20007ffe0ff */
[----:B------:R-:W-:Y:S06]  /*2390*/  @P2 BRA `(.L_x_69) ;  /* 0xfffffffc00ac2947 */ /* 0x000fec000383ffff */
.L_x_38:
[----:B------:R-:W-:Y:S05]  /*23a0*/  BSYNC.RECONVERGENT B4 ;  /* 0x0000000000047941 */ /* 0x000fea0003800200 */
.L_x_37:
[----:B------:R-:W0:Y:S01]  /*23b0*/  F2F.F64.F32 R4, R22 ;  /* 0x0000001600047310 */ /* 0x000e220000201800 */
[----:B------:R-:W-:Y:S01]  /*23c0*/  UMOV UR6, 0x33333333 ;  /* 0x3333333300067882 */ /* 0x000fe20000000000 */
[----:B------:R-:W-:Y:S02]  /*23d0*/  UMOV UR7, 0x3feb3333 ;  /* 0x3feb333300077882 */ /* 0x000fe40000000000 */
[----:B0-----:R-:W-:-:S11]  /*23e0*/  DMUL R4, R4, UR6 ;  /* 0x0000000604047c28 */ /* 0x001fd60008000000 */
.L_x_1:
[----:B------:R-:W-:Y:S05]  /*23f0*/  BSYNC.RECONVERGENT B0 ;  /* 0x0000000000007941 */ /* 0x000fea0003800200 */
.L_x_0:
[----:B------:R-:W0:Y:S01]  /*2400*/  LDCU UR6, c[0x0][0x3a8] ;  /* 0x00007500ff0677ac */ /* 0x000e220008000800 */
[----:B------:R-:W-:Y:S01]  /*2410*/  MOV R2, 0x1 ;  /* 0x0000000100027802 */ /* 0x000fe20000000f00 */
[----:B------:R-:W-:Y:S01]  /*2420*/  UMOV UR7, 0x3fc33333 ;  /* 0x3fc3333300077882 */ /* 0x000fe20000000000 */
[----:B0-----:R-:W0:Y:S01]  /*2430*/  I2F.F64 R6, UR6 ;  /* 0x0000000600067d12 */ /* 0x001e220008201c00 */
[----:B------:R-:W-:-:S07]  /*2440*/  UMOV UR6, 0x33333334 ;  /* 0x3333333400067882 */ /* 0x000fce0000000000 */
[----:B0-----:R-:W0:Y:S02]  /*2450*/  MUFU.RCP64H R3, R7 ;  /* 0x0000000700037308 */ /* 0x001e240000001800 */
[----:B0-----:R-:W-:-:S08]  /*2460*/  DFMA R10, -R6, R2, 1 ;  /* 0x3ff00000060a742b */ /* 0x001fd00000000102 */
[----:B------:R-:W-:-:S08]  /*2470*/  DFMA R10, R10, R10, R10 ;  /* 0x0000000a0a0a722b */ /* 0x000fd0000000000a */
[----:B------:R-:W-:-:S08]  /*2480*/  DFMA R10, R2, R10, R2 ;  /* 0x0000000a020a722b */ /* 0x000fd00000000002 */
[----:B------:R-:W-:-:S08]  /*2490*/  DFMA R2, -R6, R10, 1 ;  /* 0x3ff000000602742b */ /* 0x000fd0000000010a */
[----:B------:R-:W-:-:S08]  /*24a0*/  DFMA R2, R10, R2, R10 ;  /* 0x000000020a02722b */ /* 0x000fd0000000000a */
[----:B------:R-:W-:-:S08]  /*24b0*/  DMUL R10, R2, UR6 ;  /* 0x00000006020a7c28 */ /* 0x000fd00008000000 */
[----:B------:R-:W-:-:S08]  /*24c0*/  DFMA R12, -R6, R10, UR6 ;  /* 0x00000006060c7e2b */ /* 0x000fd0000800010a */
[----:B------:R-:W-:-:S10]  /*24d0*/  DFMA R2, R2, R12, R10 ;  /* 0x0000000c0202722b */ /* 0x000fd4000000000a */
[----:B------:R-:W-:-:S05]  /*24e0*/  FFMA R0, RZ, R7, R3 ;  /* 0x00000007ff007223 */ /* 0x000fca0000000003 */
[----:B------:R-:W-:-:S13]  /*24f0*/  FSETP.GT.AND P0, PT, |R0|, 1.469367938527859385e-39, PT ;  /* 0x001000000000780b */ /* 0x000fda0003f04200 */
[----:B------:R-:W-:Y:S05]  /*2500*/  @P0 BRA `(.L_x_70) ;  /* 0x0000000000100947 */ /* 0x000fea0003800000 */
[----:B------:R-:W-:-:S07]  /*2510*/  MOV R0, 0x2530 ;  /* 0x0000253000007802 */ /* 0x000fce0000000f00 */
[----:B------:R-:W-:Y:S05]  /*2520*/  CALL.REL.NOINC `($__internal_0_$__cuda_sm20_div_rn_f64_full) ;  /* 0x0000000000207944 */ /* 0x000fea0003c00000 */
[----:B------:R-:W-:Y:S02]  /*2530*/  MOV R2, R14 ;  /* 0x0000000e00027202 */ /* 0x000fe40000000f00 */
[----:B------:R-:W-:-:S07]  /*2540*/  MOV R3, R15 ;  /* 0x0000000f00037202 */ /* 0x000fce0000000f00 */
.L_x_70:
[----:B------:R-:W0:Y:S01]  /*2550*/  LDC.64 R6, c[0x0][0x390] ;  /* 0x0000e400ff067b82 */ /* 0x000e220000000a00 */
[----:B------:R-:W-:-:S10]  /*2560*/  DADD R4, R2, R4 ;  /* 0x0000000002047229 */ /* 0x000fd40000000004 */
[----:B------:R-:W1:Y:S01]  /*2570*/  F2F.F32.F64 R5, R4 ;  /* 0x0000000400057310 */ /* 0x000e620000301000 */
[----:B0-----:R-:W-:-:S05]  /*2580*/  IMAD.WIDE R2, R9, 0x4, R6 ;  /* 0x0000000409027825 */ /* 0x001fca00078e0206 */
[----:B-1----:R-:W-:Y:S01]  /*2590*/  STG.E desc[UR4][R2.64], R5 ;  /* 0x0000000502007986 */ /* 0x002fe2000c101904 */
[----:B------:R-:W-:Y:S05]  /*25a0*/  EXIT ;  /* 0x000000000000794d */ /* 0x000fea0003800000 */
        .weak           $__internal_0_$__cuda_sm20_div_rn_f64_full
        .type           $__internal_0_$__cuda_sm20_div_rn_f64_full,@function
        .size           $__internal_0_$__cuda_sm20_div_rn_f64_full,($__internal_1_$__cuda_sm3x_div_rn_noftz_f32_slowpath - $__internal_0_$__cuda_sm20_div_rn_f64_full)
$__internal_0_$__cuda_sm20_div_rn_f64_full:
[C---:B------:R-:W-:Y:S02]  /*25b0*/  FSETP.GEU.AND P0, PT, |R7|.reuse, 1.469367938527859385e-39, PT ;  /* 0x001000000700780b */ /* 0x040fe40003f0e200 */
[C---:B------:R-:W-:Y:S02]  /*25c0*/  LOP3.LUT R2, R7.reuse, 0x800fffff, RZ, 0xc0, !PT ;  /* 0x800fffff07027812 */ /* 0x040fe400078ec0ff */
[----:B------:R-:W-:Y:S02]  /*25d0*/  MOV R10, 0x1 ;  /* 0x00000001000a7802 */ /* 0x000fe40000000f00 */
[----:B------:R-:W-:Y:S02]  /*25e0*/  LOP3.LUT R3, R2, 0x3ff00000, RZ, 0xfc, !PT ;  /* 0x3ff0000002037812 */ /* 0x000fe400078efcff */
[----:B------:R-:W-:Y:S02]  /*25f0*/  MOV R2, R6 ;  /* 0x0000000600027202 */ /* 0x000fe40000000f00 */
[----:B------:R-:W-:-:S02]  /*2600*/  LOP3.LUT R16, R7, 0x7ff00000, RZ, 0xc0, !PT ;  /* 0x7ff0000007107812 */ /* 0x000fc400078ec0ff */
[----:B------:R-:W-:Y:S01]  /*2610*/  MOV R8, 0x1ca00000 ;  /* 0x1ca0000000087802 */ /* 0x000fe20000000f00 */
[----:B------:R-:W-:Y:S01]  /*2620*/  @!P0 DMUL R2, R6, 8.98846567431157953865e+307 ;  /* 0x7fe0000006028828 */ /* 0x000fe20000000000 */
[----:B------:R-:W-:Y:S02]  /*2630*/  ISETP.LE.U32.AND P1, PT, R16, 0x3fc00000, PT ;  /* 0x3fc000001000780c */ /* 0x000fe40003f23070 */
[----:B------:R-:W-:Y:S02]  /*2640*/  MOV R19, 0x3fc00000 ;  /* 0x3fc0000000137802 */ /* 0x000fe40000000f00 */
[----:B------:R-:W-:Y:S01]  /*2650*/  SEL R14, R8, 0x63400000, !P1 ;  /* 0x63400000080e7807 */ /* 0x000fe20004800000 */
[----:B------:R-:W0:Y:S01]  /*2660*/  MUFU.RCP64H R11, R3 ;  /* 0x00000003000b7308 */ /* 0x000e220000001800 */
[----:B------:R-:W-:Y:S02]  /*2670*/  MOV R18, R16 ;  /* 0x0000001000127202 */ /* 0x000fe40000000f00 */
[----:B------:R-:W-:-:S02]  /*2680*/  IADD3 R20, PT, PT, R19, -0x1, RZ ;  /* 0xffffffff13147810 */ /* 0x000fc40007ffe0ff */
[----:B------:R-:W-:Y:S02]  /*2690*/  @!P0 LOP3.LUT R18, R3, 0x7ff00000, RZ, 0xc0, !PT ;  /* 0x7ff0000003128812 */ /* 0x000fe400078ec0ff */
[----:B------:R-:W-:Y:S02]  /*26a0*/  ISETP.GT.U32.AND P0, PT, R20, 0x7feffffe, PT ;  /* 0x7feffffe1400780c */ /* 0x000fe40003f04070 */
[----:B------:R-:W-:-:S04]  /*26b0*/  IADD3 R20, PT, PT, R18, -0x1, RZ ;  /* 0xffffffff12147810 */ /* 0x000fc80007ffe0ff */
[----:B------:R-:W-:Y:S01]  /*26c0*/  ISETP.GT.U32.OR P0, PT, R20, 0x7feffffe, P0 ;  /* 0x7feffffe1400780c */ /* 0x000fe20000704470 */
[----:B0-----:R-:W-:-:S08]  /*26d0*/  DFMA R12, R10, -R2, 1 ;  /* 0x3ff000000a0c742b */ /* 0x001fd00000000802 */
[----:B------:R-:W-:-:S08]  /*26e0*/  DFMA R12, R12, R12, R12 ;  /* 0x0000000c0c0c722b */ /* 0x000fd0000000000c */
[----:B------:R-:W-:-:S08]  /*26f0*/  DFMA R12, R10, R12, R10 ;  /* 0x0000000c0a0c722b */ /* 0x000fd0000000000a */
[----:B------:R-:W-:-:S08]  /*2700*/  DFMA R10, R12, -R2, 1 ;  /* 0x3ff000000c0a742b */ /* 0x000fd00000000802 */
[----:B------:R-:W-:Y:S01]  /*2710*/  DFMA R12, R12, R10, R12 ;  /* 0x0000000a0c0c722b */ /* 0x000fe2000000000c */
[----:B------:R-:W-:Y:S02]  /*2720*/  LOP3.LUT R11, R14, 0x33333, RZ, 0xfc, !PT ;  /* 0x000333330e0b7812 */ /* 0x000fe400078efcff */
[----:B------:R-:W-:-:S06]  /*2730*/  MOV R10, 0x33333334 ;  /* 0x33333334000a7802 */ /* 0x000fcc0000000f00 */
[----:B------:R-:W-:-:S08]  /*2740*/  DMUL R14, R12, R10 ;  /* 0x0000000a0c0e7228 */ /* 0x000fd00000000000 */
[----:B------:R-:W-:-:S08]  /*2750*/  DFMA R16, R14, -R2, R10 ;  /* 0x800000020e10722b */ /* 0x000fd0000000000a */
[----:B------:R-:W-:Y:S01]  /*2760*/  DFMA R12, R12, R16, R14 ;  /* 0x000000100c0c722b */ /* 0x000fe2000000000e */
[----:B------:R-:W-:Y:S10]  /*2770*/  @P0 BRA `(.L_x_71) ;  /* 0x0000000000740947 */ /* 0x000ff40003800000 */
[----:B------:R-:W-:Y:S02]  /*2780*/  LOP3.LUT R16, R7, 0x7ff00000, RZ, 0xc0, !PT ;  /* 0x7ff0000007107812 */ /* 0x000fe400078ec0ff */
[----:B------:R-:W-:Y:S02]  /*2790*/  MOV R14, 0x3fc00000 ;  /* 0x3fc00000000e7802 */ /* 0x000fe40000000f00 */
[C---:B------:R-:W-:Y:S02]  /*27a0*/  IADD3 R15, PT, PT, -R16.reuse, RZ, RZ ;  /* 0x000000ff100f7210 */ /* 0x040fe40007ffe1ff */
[----:B------:R-:W-:Y:S02]  /*27b0*/  ISETP.LE.U32.AND P0, PT, R16, 0x3fc00000, PT ;  /* 0x3fc000001000780c */ /* 0x000fe40003f03070 */
[----:B------:R-:W-:Y:S02]  /*27c0*/  VIADDMNMX R14, R15, R14, 0xb9600000, !PT ;  /* 0xb96000000f0e7446 */ /* 0x000fe4000780010e */
[----:B------:R-:W-:-:S02]  /*27d0*/  SEL R15, R8, 0x63400000, !P0 ;  /* 0x63400000080f7807 */ /* 0x000fc40004000000 */
[----:B------:R-:W-:Y:S02]  /*27e0*/  VIMNMX R14, PT, PT, R14, 0x46a00000, PT ;  /* 0x46a000000e0e7848 */ /* 0x000fe40003fe0100 */
[----:B------:R-:W-:Y:S02]  /*27f0*/  MOV R16, RZ ;  /* 0x000000ff00107202 */ /* 0x000fe40000000f00 */
[----:B------:R-:W-:-:S04]  /*2800*/  IADD3 R8, PT, PT, R14, -R15, RZ ;  /* 0x8000000f0e087210 */ /* 0x000fc80007ffe0ff */
[----:B------:R-:W-:-:S06]  /*2810*/  IADD3 R17, PT, PT, R8, 0x7fe00000, RZ ;  /* 0x7fe0000008117810 */ /* 0x000fcc0007ffe0ff */
[----:B------:R-:W-:-:S10]  /*2820*/  DMUL R14, R12, R16 ;  /* 0x000000100c0e7228 */ /* 0x000fd40000000000 */
[----:B------:R-:W-:-:S13]  /*2830*/  FSETP.GTU.AND P0, PT, |R15|, 1.469367938527859385e-39, PT ;  /* 0x001000000f00780b */ /* 0x000fda0003f0c200 */
[----:B------:R-:W-:Y:S05]  /*2840*/  @P0 BRA `(.L_x_72) ;  /* 0x0000000000840947 */ /* 0x000fea0003800000 */
[----:B------:R-:W-:Y:S01]  /*2850*/  DFMA R2, R12, -R2, R10 ;  /* 0x800000020c02722b */ /* 0x000fe2000000000a */
[----:B------:R-:W-:-:S09]  /*2860*/  MOV R16, RZ ;  /* 0x000000ff00107202 */ /* 0x000fd20000000f00 */
[C---:B------:R-:W-:Y:S02]  /*2870*/  FSETP.NEU.AND P0, PT, R3.reuse, RZ, PT ;  /* 0x000000ff0300720b */ /* 0x040fe40003f0d000 */
[----:B------:R-:W-:-:S04]  /*2880*/  LOP3.LUT R7, R3, 0x80000000, R7, 0x48, !PT ;  /* 0x8000000003077812 */ /* 0x000fc800078e4807 */
[----:B------:R-:W-:-:S07]  /*2890*/  LOP3.LUT R17, R7, R17, RZ, 0xfc, !PT ;  /* 0x0000001107117212 */ /* 0x000fce00078efcff */
[----:B------:R-:W-:Y:S05]  /*28a0*/  @!P0 BRA `(.L_x_72) ;  /* 0x00000000006c8947 */ /* 0x000fea0003800000 */
[----:B------:R-:W-:Y:S02]  /*28b0*/  IADD3 R3, PT, PT, -R8, RZ, RZ ;  /* 0x000000ff08037210 */ /* 0x000fe40007ffe1ff */
[----:B------:R-:W-:-:S06]  /*28c0*/  MOV R2, RZ ;  /* 0x000000ff00027202 */ /* 0x000fcc0000000f00 */
[----:B------:R-:W-:Y:S02]  /*28d0*/  DFMA R2, R14, -R2, R12 ;  /* 0x800000020e02722b */ /* 0x000fe4000000000c */
[----:B------:R-:W-:-:S04]  /*28e0*/  DMUL.RP R12, R12, R16 ;  /* 0x000000100c0c7228 */ /* 0x000fc80000008000 */
[----:B------:R-:W-:-:S04]  /*28f0*/  IADD3 R2, PT, PT, -R8, -0x43300000, RZ ;  /* 0xbcd0000008027810 */ /* 0x000fc80007ffe1ff */
[----:B------:R-:W-:Y:S02]  /*2900*/  FSETP.NEU.AND P0, PT, |R3|, R2, PT ;  /* 0x000000020300720b */ /* 0x000fe40003f0d200 */
[----:B------:R-:W-:Y:S02]  /*2910*/  LOP3.LUT R7, R13, R7, RZ, 0x3c, !PT ;  /* 0x000000070d077212 */ /* 0x000fe400078e3cff */
[----:B------:R-:W-:Y:S02]  /*2920*/  FSEL R14, R12, R14, !P0 ;  /* 0x0000000e0c0e7208 */ /* 0x000fe40004000000 */
[----:B------:R-:W-:Y:S01]  /*2930*/  FSEL R15, R7, R15, !P0 ;  /* 0x0000000f070f7208 */ /* 0x000fe20004000000 */
[----:B------:R-:W-:Y:S06]  /*2940*/  BRA `(.L_x_72) ;  /* 0x0000000000447947 */ /* 0x000fec0003800000 */
.L_x_71:
[----:B------:R-:W-:-:S14]  /*2950*/  DSETP.NAN.AND P0, PT, R6, R6, PT ;  /* 0x000000060600722a */ /* 0x000fdc0003f08000 */
[----:B------:R-:W-:Y:S05]  /*2960*/  @P0 BRA `(.L_x_73) ;  /* 0x0000000000340947 */ /* 0x000fea0003800000 */
[----:B------:R-:W-:Y:S02]  /*2970*/  ISETP.NE.AND P0, PT, R19, R18, PT ;  /* 0x000000121300720c */ /* 0x000fe40003f05270 */
[----:B------:R-:W-:Y:S02]  /*2980*/  MOV R14, 0x0 ;  /* 0x00000000000e7802 */ /* 0x000fe40000000f00 */
[----:B------:R-:W-:-:S09]  /*2990*/  MOV R15, 0xfff80000 ;  /* 0xfff80000000f7802 */ /* 0x000fd20000000f00 */
[----:B------:R-:W-:Y:S05]  /*29a0*/  @!P0 BRA `(.L_x_72) ;  /* 0x00000000002c8947 */ /* 0x000fea0003800000 */
[----:B------:R-:W-:Y:S02]  /*29b0*/  ISETP.NE.AND P0, PT, R19, 0x7ff00000, PT ;  /* 0x7ff000001300780c */ /* 0x000fe40003f05270 */
[----:B------:R-:W-:Y:S02]  /*29c0*/  LOP3.LUT R6, R7, 0x3fc33333, RZ, 0x3c, !PT ;  /* 0x3fc3333307067812 */ /* 0x000fe400078e3cff */
[----:B------:R-:W-:Y:S02]  /*29d0*/  ISETP.EQ.OR P0, PT, R18, RZ, !P0 ;  /* 0x000000ff1200720c */ /* 0x000fe40004702670 */
[----:B------:R-:W-:-:S11]  /*29e0*/  LOP3.LUT R15, R6, 0x80000000, RZ, 0xc0, !PT ;  /* 0x80000000060f7812 */ /* 0x000fd600078ec0ff */
[----:B------:R-:W-:Y:S02]  /*29f0*/  @P0 LOP3.LUT R2, R15, 0x7ff00000, RZ, 0xfc, !PT ;  /* 0x7ff000000f020812 */ /* 0x000fe400078efcff */
[----:B------:R-:W-:Y:S02]  /*2a00*/  @!P0 MOV R14, RZ ;  /* 0x000000ff000e8202 */ /* 0x000fe40000000f00 */
[----:B------:R-:W-:Y:S02]  /*2a10*/  @P0 MOV R14, RZ ;  /* 0x000000ff000e0202 */ /* 0x000fe40000000f00 */
[----:B------:R-:W-:Y:S01]  /*2a20*/  @P0 MOV R15, R2 ;  /* 0x00000002000f0202 */ /* 0x000fe20000000f00 */
[----:B------:R-:W-:Y:S06]  /*2a30*/  BRA `(.L_x_72) ;  /* 0x0000000000087947 */ /* 0x000fec0003800000 */
.L_x_73:
[----:B------:R-:W-:Y:S02]  /*2a40*/  LOP3.LUT R15, R7, 0x80000, RZ, 0xfc, !PT ;  /* 0x00080000070f7812 */ /* 0x000fe400078efcff */
[----:B------:R-:W-:-:S07]  /*2a50*/  MOV R14, R6 ;  /* 0x00000006000e7202 */ /* 0x000fce0000000f00 */
.L_x_72:
[----:B------:R-:W-:Y:S02]  /*2a60*/  MOV R2, R0 ;  /* 0x0000000000027202 */ /* 0x000fe40000000f00 */
[----:B------:R-:W-:-:S04]  /*2a70*/  MOV R3, 0x0 ;  /* 0x0000000000037802 */ /* 0x000fc80000000f00 */
[----:B------:R-:W-:Y:S05]  /*2a80*/  RET.REL.NODEC R2 `(pr) ;  /* 0xffffffd4025c7950 */ /* 0x000fea0003c3ffff */
        .weak           $__internal_1_$__cuda_sm3x_div_rn_noftz_f32_slowpath
        .type           $__internal_1_$__cuda_sm3x_div_rn_noftz_f32_slowpath,@function
        .size           $__internal_1_$__cuda_sm3x_div_rn_noftz_f32_slowpath,(.L_x_87 - $__internal_1_$__cuda_sm3x_div_rn_noftz_f32_slowpath)
$__internal_1_$__cuda_sm3x_div_rn_noftz_f32_slowpath:
[----:B------:R-:W-:Y:S01]  /*2a90*/  SHF.R.U32.HI R3, RZ, 0x17, R5 ;  /* 0x00000017ff037819 */ /* 0x000fe20000011605 */
[----:B------:R-:W-:Y:S01]  /*2aa0*/  BSSY.RECONVERGENT B1, `(.L_x_74) ;  /* 0x0000063000017945 */ /* 0x000fe20003800200 */
[----:B------:R-:W-:Y:S02]  /*2ab0*/  SHF.R.U32.HI R18, RZ, 0x17, R21 ;  /* 0x00000017ff127819 */ /* 0x000fe40000011615 */
[----:B------:R-:W-:Y:S02]  /*2ac0*/  LOP3.LUT R3, R3, 0xff, RZ, 0xc0, !PT ;  /* 0x000000ff03037812 */ /* 0x000fe400078ec0ff */
[----:B------:R-:W-:Y:S02]  /*2ad0*/  LOP3.LUT R18, R18, 0xff, RZ, 0xc0, !PT ;  /* 0x000000ff12127812 */ /* 0x000fe400078ec0ff */
[----:B------:R-:W-:Y:S02]  /*2ae0*/  IADD3 R11, PT, PT, R3, -0x1, RZ ;  /* 0xffffffff030b7810 */ /* 0x000fe40007ffe0ff */
[----:B------:R-:W-:-:S02]  /*2af0*/  IADD3 R0, PT, PT, R18, -0x1, RZ ;  /* 0xffffffff12007810 */ /* 0x000fc40007ffe0ff */
[----:B------:R-:W-:Y:S02]  /*2b00*/  ISETP.GT.U32.AND P0, PT, R11, 0xfd, PT ;  /* 0x000000fd0b00780c */ /* 0x000fe40003f04070 */
[----:B------:R-:W-:Y:S02]  /*2b10*/  MOV R20, R5 ;  /* 0x0000000500147202 */ /* 0x000fe40000000f00 */
[----:B------:R-:W-:-:S13]  /*2b20*/  ISETP.GT.U32.OR P0, PT, R0, 0xfd, P0 ;  /* 0x000000fd0000780c */ /* 0x000fda0000704470 */
[----:B------:R-:W-:Y:S01]  /*2b30*/  @!P0 MOV R2, RZ ;  /* 0x000000ff00028202 */ /* 0x000fe20000000f00 */
[----:B------:R-:W-:Y:S06]  /*2b40*/  @!P0 BRA `(.L_x_75) ;  /* 0x00000000005c8947 */ /* 0x000fec0003800000 */
[----:B------:R-:W-:Y:S02]  /*2b50*/  FSETP.GTU.FTZ.AND P0, PT, |R21|, +INF , PT ;  /* 0x7f8000001500780b */ /* 0x000fe40003f1c200 */
[----:B------:R-:W-:-:S04]  /*2b60*/  FSETP.GTU.FTZ.AND P1, PT, |R5|, +INF , PT ;  /* 0x7f8000000500780b */ /* 0x000fc80003f3c200 */
[----:B------:R-:W-:-:S13]  /*2b70*/  PLOP3.LUT P0, PT, P0, P1, PT, 0xf8, 0x8f ;  /* 0x00000000008f781c */ /* 0x000fda0000703f70 */
[----:B------:R-:W-:Y:S05]  /*2b80*/  @P0 BRA `(.L_x_76) ;  /* 0x00000004004c0947 */ /* 0x000fea0003800000 */
[----:B------:R-:W-:-:S13]  /*2b90*/  LOP3.LUT P0, RZ, R20, 0x7fffffff, R21, 0xc8, !PT ;  /* 0x7fffffff14ff7812 */ /* 0x000fda000780c815 */
[----:B------:R-:W-:Y:S05]  /*2ba0*/  @!P0 BRA `(.L_x_77) ;  /* 0x00000004003c8947 */ /* 0x000fea0003800000 */
[----:B------:R-:W-:Y:S02]  /*2bb0*/  FSETP.NEU.FTZ.AND P3, PT, |R21|, +INF , PT ;  /* 0x7f8000001500780b */ /* 0x000fe40003f7d200 */
[----:B------:R-:W-:Y:S02]  /*2bc0*/  FSETP.NEU.FTZ.AND P1, PT, |R5|, +INF , PT ;  /* 0x7f8000000500780b */ /* 0x000fe40003f3d200 */
[----:B------:R-:W-:-:S11]  /*2bd0*/  FSETP.NEU.FTZ.AND P0, PT, |R21|, +INF , PT ;  /* 0x7f8000001500780b */ /* 0x000fd60003f1d200 */
[----:B------:R-:W-:Y:S05]  /*2be0*/  @!P1 BRA !P3, `(.L_x_77) ;  /* 0x00000004002c9947 */ /* 0x000fea0005800000 */
[----:B------:R-:W-:-:S04]  /*2bf0*/  LOP3.LUT P3, RZ, R21, 0x7fffffff, RZ, 0xc0, !PT ;  /* 0x7fffffff15ff7812 */ /* 0x000fc8000786c0ff */
[----:B------:R-:W-:-:S13]  /*2c00*/  PLOP3.LUT P1, PT, P1, P3, PT, 0x2f, 0xf2 ;  /* 0x0000000000f2781c */ /* 0x000fda0000f26577 */
[----:B------:R-:W-:Y:S05]  /*2c10*/  @P1 BRA `(.L_x_78) ;  /* 0x0000000400181947 */ /* 0x000fea0003800000 */
[----:B------:R-:W-:-:S04]  /*2c20*/  LOP3.LUT P1, RZ, R20, 0x7fffffff, RZ, 0xc0, !PT ;  /* 0x7fffffff14ff7812 */ /* 0x000fc8000782c0ff */
[----:B------:R-:W-:-:S13]  /*2c30*/  PLOP3.LUT P0, PT, P0, P1, PT, 0x2f, 0xf2 ;  /* 0x0000000000f2781c */ /* 0x000fda0000702577 */
[----:B------:R-:W-:Y:S05]  /*2c40*/  @P0 BRA `(.L_x_79) ;  /* 0x0000000400000947 */ /* 0x000fea0003800000 */
[----:B------:R-:W-:Y:S02]  /*2c50*/  ISETP.GE.AND P0, PT, R0, RZ, PT ;  /* 0x000000ff0000720c */ /* 0x000fe40003f06270 */
[----:B------:R-:W-:-:S11]  /*2c60*/  ISETP.GE.AND P1, PT, R11, RZ, PT ;  /* 0x000000ff0b00720c */ /* 0x000fd60003f26270 */
[----:B------:R-:W-:Y:S01]  /*2c70*/  @P0 MOV R2, RZ ;  /* 0x000000ff00020202 */ /* 0x000fe20000000f00 */
[----:B------:R-:W-:Y:S01]  /*2c80*/  @!P0 FFMA R21, R21, 1.84467440737095516160e+19, RZ ;  /* 0x5f80000015158823 */ /* 0x000fe200000000ff */
[----:B------:R-:W-:Y:S01]  /*2c90*/  @!P0 MOV R2, 0xffffffc0 ;  /* 0xffffffc000028802 */ /* 0x000fe20000000f00 */
[----:B------:R-:W-:-:S03]  /*2ca0*/  @!P1 FFMA R20, R5, 1.84467440737095516160e+19, RZ ;  /* 0x5f80000005149823 */ /* 0x000fc600000000ff */
[----:B------:R-:W-:-:S07]  /*2cb0*/  @!P1 IADD3 R2, PT, PT, R2, 0x40, RZ ;  /* 0x0000004002029810 */ /* 0x000fce0007ffe0ff */
.L_x_75:
[----:B------:R-:W-:Y:S01]  /*2cc0*/  LEA R23, R3, 0xc0800000, 0x17 ;  /* 0xc080000003177811 */ /* 0x000fe200078eb8ff */
[----:B------:R-:W-:Y:S01]  /*2cd0*/  BSSY.RECONVERGENT B2, `(.L_x_80) ;  /* 0x0000036000027945 */ /* 0x000fe20003800200 */
[----:B------:R-:W-:Y:S02]  /*2ce0*/  IADD3 R18, PT, PT, R18, -0x7f, RZ ;  /* 0xffffff8112127810 */ /* 0x000fe40007ffe0ff */
[----:B------:R-:W-:Y:S02]  /*2cf0*/  IADD3 R23, PT, PT, -R23, R20, RZ ;  /* 0x0000001417177210 */ /* 0x000fe40007ffe1ff */
[C---:B------:R-:W-:Y:S01]  /*2d00*/  IADD3 R3, PT, PT, R18.reuse, 0x7f, -R3 ;  /* 0x0000007f12037810 */ /* 0x040fe20007ffe803 */
[----:B------:R-:W-:Y:S01]  /*2d10*/  IMAD R0, R18, -0x800000, R21 ;  /* 0xff80000012007824 */ /* 0x000fe200078e0215 */
[----:B------:R-:W0:Y:S01]  /*2d20*/  MUFU.RCP R20, R23 ;  /* 0x0000001700147308 */ /* 0x000e220000001000 */
[----:B------:R-:W-:Y:S01]  /*2d30*/  FADD.FTZ R11, -R23, -RZ ;  /* 0x800000ff170b7221 */ /* 0x000fe20000010100 */
[----:B------:R-:W-:-:S03]  /*2d40*/  IADD3 R3, PT, PT, R3, R2, RZ ;  /* 0x0000000203037210 */ /* 0x000fc60007ffe0ff */
[----:B0-----:R-:W-:-:S04]  /*2d50*/  FFMA R19, R20, R11, 1 ;  /* 0x3f80000014137423 */ /* 0x001fc8000000000b */
[----:B------:R-:W-:-:S04]  /*2d60*/  FFMA R19, R20, R19, R20 ;  /* 0x0000001314137223 */ /* 0x000fc80000000014 */
[----:B------:R-:W-:-:S04]  /*2d70*/  FFMA R20, R0, R19, RZ ;  /* 0x0000001300147223 */ /* 0x000fc800000000ff */
[----:B------:R-:W-:-:S04]  /*2d80*/  FFMA R21, R11, R20, R0 ;  /* 0x000000140b157223 */ /* 0x000fc80000000000 */
[----:B------:R-:W-:-:S04]  /*2d90*/  FFMA R20, R19, R21, R20 ;  /* 0x0000001513147223 */ /* 0x000fc80000000014 */
[----:B------:R-:W-:-:S04]  /*2da0*/  FFMA R11, R11, R20, R0 ;  /* 0x000000140b0b7223 */ /* 0x000fc80000000000 */
[----:B------:R-:W-:-:S05]  /*2db0*/  FFMA R0, R19, R11, R20 ;  /* 0x0000000b13007223 */ /* 0x000fca0000000014 */
[----:B------:R-:W-:-:S04]  /*2dc0*/  SHF.R.U32.HI R18, RZ, 0x17, R0 ;  /* 0x00000017ff127819 */ /* 0x000fc80000011600 */
[----:B------:R-:W-:-:S04]  /*2dd0*/  LOP3.LUT R2, R18, 0xff, RZ, 0xc0, !PT ;  /* 0x000000ff12027812 */ /* 0x000fc800078ec0ff */
[----:B------:R-:W-:-:S04]  /*2de0*/  IADD3 R2, PT, PT, R2, R3, RZ ;  /* 0x0000000302027210 */ /* 0x000fc80007ffe0ff */
[----:B------:R-:W-:-:S04]  /*2df0*/  IADD3 R18, PT, PT, R2, -0x1, RZ ;  /* 0xffffffff02127810 */ /* 0x000fc80007ffe0ff */
[----:B------:R-:W-:-:S13]  /*2e00*/  ISETP.GE.U32.AND P0, PT, R18, 0xfe, PT ;  /* 0x000000fe1200780c */ /* 0x000fda0003f06070 */
[----:B------:R-:W-:Y:S05]  /*2e10*/  @!P0 BRA `(.L_x_81) ;  /* 0x0000000000808947 */ /* 0x000fea0003800000 */
[----:B------:R-:W-:-:S13]  /*2e20*/  ISETP.GT.AND P0, PT, R2, 0xfe, PT ;  /* 0x000000fe0200780c */ /* 0x000fda0003f04270 */
[----:B------:R-:W-:Y:S05]  /*2e30*/  @P0 BRA `(.L_x_82) ;  /* 0x00000000006c0947 */ /* 0x000fea0003800000 */
[----:B------:R-:W-:-:S13]  /*2e40*/  ISETP.GE.AND P0, PT, R2, 0x1, PT ;  /* 0x000000010200780c */ /* 0x000fda0003f06270 */
[----:B------:R-:W-:Y:S05]  /*2e50*/  @P0 BRA `(.L_x_83) ;  /* 0x0000000000740947 */ /* 0x000fea0003800000 */
[----:B------:R-:W-:Y:S02]  /*2e60*/  ISETP.GE.AND P0, PT, R2, -0x18, PT ;  /* 0xffffffe80200780c */ /* 0x000fe40003f06270 */
[----:B------:R-:W-:-:S11]  /*2e70*/  LOP3.LUT R0, R0, 0x80000000, RZ, 0xc0, !PT ;  /* 0x8000000000007812 */ /* 0x000fd600078ec0ff */
[----:B------:R-:W-:Y:S05]  /*2e80*/  @!P0 BRA `(.L_x_83) ;  /* 0x0000000000688947 */ /* 0x000fea0003800000 */
[CCC-:B------:R-:W-:Y:S01]  /*2e90*/  FFMA.RZ R3, R19.reuse, R11.reuse, R20.reuse ;  /* 0x0000000b13037223 */ /* 0x1c0fe2000000c014 */
[CCC-:B------:R-:W-:Y:S01]  /*2ea0*/  FFMA.RP R18, R19.reuse, R11.reuse, R20.reuse ;  /* 0x0000000b13127223 */ /* 0x1c0fe20000008014 */
[----:B------:R-:W-:Y:S01]  /*2eb0*/  FFMA.RM R19, R19, R11, R20 ;  /* 0x0000000b13137223 */ /* 0x000fe20000004014 */
[C---:B------:R-:W-:Y:S02]  /*2ec0*/  IADD3 R11, PT, PT, R2.reuse, 0x20, RZ ;  /* 0x00000020020b7810 */ /* 0x040fe40007ffe0ff */
[----:B------:R-:W-:Y:S02]  /*2ed0*/  LOP3.LUT R3, R3, 0x7fffff, RZ, 0xc0, !PT ;  /* 0x007fffff03037812 */ /* 0x000fe400078ec0ff */
[C---:B------:R-:W-:Y:S02]  /*2ee0*/  ISETP.NE.AND P3, PT, R2.reuse, RZ, PT ;  /* 0x000000ff0200720c */ /* 0x040fe40003f65270 */
[----:B------:R-:W-:Y:S02]  /*2ef0*/  LOP3.LUT R20, R3, 0x800000, RZ, 0xfc, !PT ;  /* 0x0080000003147812 */ /* 0x000fe400078efcff */
[----:B------:R-:W-:-:S02]  /*2f00*/  ISETP.NE.AND P1, PT, R2, RZ, PT ;  /* 0x000000ff0200720c */ /* 0x000fc40003f25270 */
[----:B------:R-:W-:Y:S02]  /*2f10*/  IADD3 R2, PT, PT, -R2, RZ, RZ ;  /* 0x000000ff02027210 */ /* 0x000fe40007ffe1ff */
[----:B------:R-:W-:Y:S02]  /*2f20*/  SHF.L.U32 R11, R20, R11, RZ ;  /* 0x0000000b140b7219 */ /* 0x000fe400000006ff */
[----:B------:R-:W-:Y:S02]  /*2f30*/  FSETP.NEU.FTZ.AND P0, PT, R18, R19, PT ;  /* 0x000000131200720b */ /* 0x000fe40003f1d000 */
[----:B------:R-:W-:Y:S02]  /*2f40*/  SEL R3, R2, RZ, P3 ;  /* 0x000000ff02037207 */ /* 0x000fe40001800000 */
[----:B------:R-:W-:Y:S02]  /*2f50*/  ISETP.NE.AND P1, PT, R11, RZ, P1 ;  /* 0x000000ff0b00720c */ /* 0x000fe40000f25270 */
[----:B------:R-:W-:-:S02]  /*2f60*/  SHF.R.U32.HI R11, RZ, R3, R20 ;  /* 0x00000003ff0b7219 */ /* 0x000fc40000011614 */
[----:B------:R-:W-:Y:S02]  /*2f70*/  PLOP3.LUT P0, PT, P0, P1, PT, 0xf8, 0x8f ;  /* 0x00000000008f781c */ /* 0x000fe40000703f70 */
[----:B------:R-:W-:Y:S02]  /*2f80*/  SHF.R.U32.HI R3, RZ, 0x1, R11 ;  /* 0x00000001ff037819 */ /* 0x000fe4000001160b */
[----:B------:R-:W-:-:S04]  /*2f90*/  SEL R2, RZ, 0x1, !P0 ;  /* 0x00000001ff027807 */ /* 0x000fc80004000000 */
[----:B------:R-:W-:-:S04]  /*2fa0*/  LOP3.LUT R2, R2, 0x1, R3, 0xf8, !PT ;  /* 0x0000000102027812 */ /* 0x000fc800078ef803 */
[----:B------:R-:W-:-:S04]  /*2fb0*/  LOP3.LUT R2, R2, R11, RZ, 0xc0, !PT ;  /* 0x0000000b02027212 */ /* 0x000fc800078ec0ff */
[----:B------:R-:W-:-:S04]  /*2fc0*/  IADD3 R3, PT, PT, R3, R2, RZ ;  /* 0x0000000203037210 */ /* 0x000fc80007ffe0ff */
[----:B------:R-:W-:Y:S01]  /*2fd0*/  LOP3.LUT R0, R3, R0, RZ, 0xfc, !PT ;  /* 0x0000000003007212 */ /* 0x000fe200078efcff */
[----:B------:R-:W-:Y:S06]  /*2fe0*/  BRA `(.L_x_83) ;  /* 0x0000000000107947 */ /* 0x000fec0003800000 */
.L_x_82:
[----:B------:R-:W-:-:S04]  /*2ff0*/  LOP3.LUT R0, R0, 0x80000000, RZ, 0xc0, !PT ;  /* 0x8000000000007812 */ /* 0x000fc800078ec0ff */
[----:B------:R-:W-:Y:S01]  /*3000*/  LOP3.LUT R0, R0, 0x7f800000, RZ, 0xfc, !PT ;  /* 0x7f80000000007812 */ /* 0x000fe200078efcff */
[----:B------:R-:W-:Y:S06]  /*3010*/  BRA `(.L_x_83) ;  /* 0x0000000000047947 */ /* 0x000fec0003800000 */
.L_x_81:
[----:B------:R-:W-:-:S07]  /*3020*/  LEA R0, R3, R0, 0x17 ;  /* 0x0000000003007211 */ /* 0x000fce00078eb8ff */
.L_x_83:
[----:B------:R-:W-:Y:S05]  /*3030*/  BSYNC.RECONVERGENT B2 ;  /* 0x0000000000027941 */ /* 0x000fea0003800200 */
.L_x_80:
[----:B------:R-:W-:Y:S05]  /*3040*/  BRA `(.L_x_84) ;  /* 0x0000000000207947 */ /* 0x000fea0003800000 */
.L_x_79:
[----:B------:R-:W-:-:S04]  /*3050*/  LOP3.LUT R20, R20, 0x80000000, R21, 0x48, !PT ;  /* 0x8000000014147812 */ /* 0x000fc800078e4815 */
[----:B------:R-:W-:Y:S01]  /*3060*/  LOP3.LUT R0, R20, 0x7f800000, RZ, 0xfc, !PT ;  /* 0x7f80000014007812 */ /* 0x000fe200078efcff */
[----:B------:R-:W-:Y:S06]  /*3070*/  BRA `(.L_x_84) ;  /* 0x0000000000147947 */ /* 0x000fec0003800000 */
.L_x_78:
[----:B------:R-:W-:Y:S01]  /*3080*/  LOP3.LUT R0, R20, 0x80000000, R21, 0x48, !PT ;  /* 0x8000000014007812 */ /* 0x000fe200078e4815 */
[----:B------:R-:W-:Y:S06]  /*3090*/  BRA `(.L_x_84) ;  /* 0x00000000000c7947 */ /* 0x000fec0003800000 */
.L_x_77:
[----:B------:R-:W0:Y:S01]  /*30a0*/  MUFU.RSQ R0, -QNAN ;  /* 0xffc0000000007908 */ /* 0x000e220000001400 */
[----:B------:R-:W-:Y:S05]  /*30b0*/  BRA `(.L_x_84) ;  /* 0x0000000000047947 */ /* 0x000fea0003800000 */
.L_x_76:
[----:B------:R-:W-:-:S07]  /*30c0*/  FADD.FTZ R0, R21, R5 ;  /* 0x0000000515007221 */ /* 0x000fce0000010000 */
.L_x_84:
[----:B------:R-:W-:Y:S05]  /*30d0*/  BSYNC.RECONVERGENT B1 ;  /* 0x0000000000017941 */ /* 0x000fea0003800200 */
.L_x_74:
[----:B------:R-:W-:-:S04]  /*30e0*/  HFMA2 R11, -RZ, RZ, 0, 0 ;  /* 0x00000000ff0b7431 */ /* 0x000fc800000001ff */
[----:B0-----:R-:W-:Y:S05]  /*30f0*/  RET.REL.NODEC R10 `(pr) ;  /* 0xffffffcc0ac07950 */ /* 0x001fea0003c3ffff */
.L_x_85:
[----:B------:R-:W-:-:S00]  /*3100*/  BRA `(.L_x_85) ;  /* 0xfffffffc00fc7947 */ /* 0x000fc0000383ffff */
[----:B------:R-:W-:-:S00]  /*3110*/  NOP ;  /* 0x0000000000007918 */ /* 0x000fc00000000000 */
        /* <DEDUP_REMOVED lines=14> */
.L_x_87:


//--------------------- .nv.shared.reserved.0     --------------------------
	.section	.nv.shared.reserved.0,"aw",@nobits
	.weak		__nv_reservedSMEM_offset_0_alias
	.size		__nv_reservedSMEM_offset_0_alias, 0, 64
	.other		__nv_reservedSMEM_offset_0_alias,@"STO_CUDA_RESERVED_SHARED STV_DEFAULT"
__nv_reservedSMEM_offset_0_alias:
	.zero		0
	.zero		64


//--------------------- .nv.constant0.pr          --------------------------
	.section	.nv.constant0.pr,"a",@progbits
	.sectionflags	@""
	.align	4
.nv.constant0.pr:
	.zero		944


//--------------------- SYMBOLS --------------------------

	.type		.nv.reservedSmem.offset0,@object
	.size		.nv.reservedSmem.offset0,0x4
